//
// Generated by NVIDIA NVVM Compiler
//
// Compiler Build ID: CL-36424714
// Cuda compilation tools, release 13.0, V13.0.88
// Based on NVVM 20.0.0
//

.version 9.0
.target sm_100
.address_size 64

	// .globl	_Z13column_reducePfS_

.visible .entry _Z13column_reducePfS_(
	.param .u64 .ptr .align 1 _Z13column_reducePfS__param_0,
	.param .u64 .ptr .align 1 _Z13column_reducePfS__param_1
)
{
	.reg .pred 	%p<2>;
	.reg .b32 	%r<7>;
	.reg .b32 	%f<37>;
	.reg .b64 	%rd<9>;

	ld.param.u64 	%rd1, [_Z13column_reducePfS__param_0];
	ld.param.u64 	%rd2, [_Z13column_reducePfS__param_1];
	mov.u32 	%r2, %ctaid.x;
	mov.u32 	%r3, %ntid.x;
	mov.u32 	%r4, %tid.x;
	mad.lo.s32 	%r1, %r2, %r3, %r4;
	setp.gt.s32 	%p1, %r1, 2559;
	mov.f32 	%f36, 0f00000000;
	@%p1 bra 	$L__BB0_2;
	cvta.to.global.u64 	%rd3, %rd1;
	mov.u32 	%r5, %ctaid.y;
	mad.lo.s32 	%r6, %r5, 40960, %r1;
	mul.wide.s32 	%rd4, %r6, 4;
	add.s64 	%rd5, %rd3, %rd4;
	ld.global.f32 	%f4, [%rd5];
	add.f32 	%f5, %f4, 0f00000000;
	ld.global.f32 	%f6, [%rd5+10240];
	add.f32 	%f7, %f5, %f6;
	ld.global.f32 	%f8, [%rd5+20480];
	add.f32 	%f9, %f7, %f8;
	ld.global.f32 	%f10, [%rd5+30720];
	add.f32 	%f11, %f9, %f10;
	ld.global.f32 	%f12, [%rd5+40960];
	add.f32 	%f13, %f11, %f12;
	ld.global.f32 	%f14, [%rd5+51200];
	add.f32 	%f15, %f13, %f14;
	ld.global.f32 	%f16, [%rd5+61440];
	add.f32 	%f17, %f15, %f16;
	ld.global.f32 	%f18, [%rd5+71680];
	add.f32 	%f19, %f17, %f18;
	ld.global.f32 	%f20, [%rd5+81920];
	add.f32 	%f21, %f19, %f20;
	ld.global.f32 	%f22, [%rd5+92160];
	add.f32 	%f23, %f21, %f22;
	ld.global.f32 	%f24, [%rd5+102400];
	add.f32 	%f25, %f23, %f24;
	ld.global.f32 	%f26, [%rd5+112640];
	add.f32 	%f27, %f25, %f26;
	ld.global.f32 	%f28, [%rd5+122880];
	add.f32 	%f29, %f27, %f28;
	ld.global.f32 	%f30, [%rd5+133120];
	add.f32 	%f31, %f29, %f30;
	ld.global.f32 	%f32, [%rd5+143360];
	add.f32 	%f33, %f31, %f32;
	ld.global.f32 	%f34, [%rd5+153600];
	add.f32 	%f36, %f33, %f34;
$L__BB0_2:
	cvta.to.global.u64 	%rd6, %rd2;
	bar.sync 	0;
	mul.wide.s32 	%rd7, %r1, 4;
	add.s64 	%rd8, %rd6, %rd7;
	atom.global.add.f32 	%f35, [%rd8], %f36;
	ret;

}


// ===== COMPILED SASS (sm_100) =====

	.target	sm_100

	.elftype	@"ET_EXEC"


//--------------------- .note.nv.tkinfo           --------------------------
	.section	.note.nv.tkinfo,"",@"SHT_NOTE"
	.sectionflags	@"SHF_NOTE_NV_TKINFO"
	.tkinfo
        /*0018*/ 	.word	0x00000002
        /*0030*/ 	.string	""
        /*0030*/ 	.string	"ptxas"
        /*0030*/ 	.string	"Cuda compilation tools, release 13.0, V13.0.88"
        /*0030*/ 	.string	"Build cuda_13.0.r13.0/compiler.36424714_0"
        /*0030*/ 	.string	"-arch sm_100 -m 64 "



//--------------------- .note.nv.cuinfo           --------------------------
	.section	.note.nv.cuinfo,"",@"SHT_NOTE"
	.sectionflags	@"SHF_NOTE_NV_CUINFO"
        /*0018*/ 	.short	0x0002
        /*001a*/ 	.short	0x0064
        /*001c*/ 	.short	0x0082
	.zero		2


//--------------------- .nv.info                  --------------------------
	.section	.nv.info,"",@"SHT_CUDA_INFO"
	.align	4


	//----- nvinfo : EIATTR_REGCOUNT
	.align		4
        /*0000*/ 	.byte	0x04, 0x2f
        /*0002*/ 	.short	(.L_1 - .L_0)
	.align		4
.L_0:
        /*0004*/ 	.word	index@(_Z13column_reducePfS_)
        /*0008*/ 	.word	0x0000001f


	//----- nvinfo : EIATTR_FRAME_SIZE
	.align		4
.L_1:
        /*000c*/ 	.byte	0x04, 0x11
        /*000e*/ 	.short	(.L_3 - .L_2)
	.align		4
.L_2:
        /*0010*/ 	.word	index@(_Z13column_reducePfS_)
        /*0014*/ 	.word	0x00000000


	//----- nvinfo : EIATTR_MIN_STACK_SIZE
	.align		4
.L_3:
        /*0018*/ 	.byte	0x04, 0x12
        /*001a*/ 	.short	(.L_5 - .L_4)
	.align		4
.L_4:
        /*001c*/ 	.word	index@(_Z13column_reducePfS_)
        /*0020*/ 	.word	0x00000000
.L_5:


//--------------------- .nv.compat                --------------------------
	.section	.nv.compat,"",@"SHT_CUDA_COMPAT_INFO"
	.align	4
        /*0000*/ 	.byte	0x02, 0x09, 0x00, 0x00, 0x02, 0x02, 0x01, 0x00, 0x02, 0x05, 0x05, 0x00, 0x03, 0x07, 0x01, 0x01
        /*0010*/ 	.byte	0x02, 0x03, 0x00, 0x00, 0x02, 0x06, 0x01, 0x00, 0x04, 0x0b, 0x08, 0x00, 0x09, 0x00, 0x00, 0x00
        /*0020*/ 	.byte	0x00, 0x00, 0x00, 0x00


//--------------------- .nv.info._Z13column_reducePfS_ --------------------------
	.section	.nv.info._Z13column_reducePfS_,"",@"SHT_CUDA_INFO"
	.sectionflags	@""
	.align	4


	//----- nvinfo : EIATTR_CUDA_API_VERSION
	.align		4
        /*0000*/ 	.byte	0x04, 0x37
        /*0002*/ 	.short	(.L_7 - .L_6)
.L_6:
        /*0004*/ 	.word	0x00000082


	//----- nvinfo : EIATTR_KPARAM_INFO
	.align		4
.L_7:
        /*0008*/ 	.byte	0x04, 0x17
        /*000a*/ 	.short	(.L_9 - .L_8)
.L_8:
        /*000c*/ 	.word	0x00000000
        /*0010*/ 	.short	0x0001
        /*0012*/ 	.short	0x0008
        /*0014*/ 	.byte	0x00, 0xf5, 0x21, 0x00


	//----- nvinfo : EIATTR_KPARAM_INFO
	.align		4
.L_9:
        /*0018*/ 	.byte	0x04, 0x17
        /*001a*/ 	.short	(.L_11 - .L_10)
.L_10:
        /*001c*/ 	.word	0x00000000
        /*0020*/ 	.short	0x0000
        /*0022*/ 	.short	0x0000
        /*0024*/ 	.byte	0x00, 0xf5, 0x21, 0x00


	//----- nvinfo : EIATTR_SPARSE_MMA_MASK
	.align		4
.L_11:
        /*0028*/ 	.byte	0x03, 0x50
        /*002a*/ 	.short	0x0000


	//----- nvinfo : EIATTR_MAXREG_COUNT
	.align		4
        /*002c*/ 	.byte	0x03, 0x1b
        /*002e*/ 	.short	0x00ff


	//----- nvinfo : EIATTR_NUM_BARRIERS
	.align		4
        /*0030*/ 	.byte	0x02, 0x4c
        /*0032*/ 	.byte	0x01
	.zero		1


	//----- nvinfo : EIATTR_MERCURY_ISA_VERSION
	.align		4
        /*0034*/ 	.byte	0x03, 0x5f
        /*0036*/ 	.short	0x0101


	//----- nvinfo : EIATTR_VRC_CTA_INIT_COUNT
	.align		4
        /*0038*/ 	.byte	0x02, 0x4a
	.zero		1
	.zero		1


	//----- nvinfo : EIATTR_EXIT_INSTR_OFFSETS
	.align		4
        /*003c*/ 	.byte	0x04, 0x1c
        /*003e*/ 	.short	(.L_13 - .L_12)


	//   ....[0]....
.L_12:
        /*0040*/ 	.word	0x00000330


	//----- nvinfo : EIATTR_CRS_STACK_SIZE
	.align		4
.L_13:
        /*0044*/ 	.byte	0x04, 0x1e
        /*0046*/ 	.short	(.L_15 - .L_14)
.L_14:
        /*0048*/ 	.word	0x00000000


	//----- nvinfo : EIATTR_CBANK_PARAM_SIZE
	.align		4
.L_15:
        /*004c*/ 	.byte	0x03, 0x19
        /*004e*/ 	.short	0x0010


	//----- nvinfo : EIATTR_PARAM_CBANK
	.align		4
        /*0050*/ 	.byte	0x04, 0x0a
        /*0052*/ 	.short	(.L_17 - .L_16)
	.align		4
.L_16:
        /*0054*/ 	.word	index@(.nv.constant0._Z13column_reducePfS_)
        /*0058*/ 	.short	0x0380
        /*005a*/ 	.short	0x0010


	//----- nvinfo : EIATTR_SW_WAR
	.align		4
.L_17:
        /*005c*/ 	.byte	0x04, 0x36
        /*005e*/ 	.short	(.L_19 - .L_18)
.L_18:
        /*0060*/ 	.word	0x00000008
.L_19:


//--------------------- .nv.callgraph             --------------------------
	.section	.nv.callgraph,"",@"SHT_CUDA_CALLGRAPH"
	.align	4
	.sectionentsize	8
	.align		4
        /*0000*/ 	.word	0x00000000
	.align		4
        /*0004*/ 	.word	0xffffffff
	.align		4
        /*0008*/ 	.word	0x00000000
	.align		4
        /*000c*/ 	.word	0xfffffffe
	.align		4
        /*0010*/ 	.word	0x00000000
	.align		4
        /*0014*/ 	.word	0xfffffffd
	.align		4
        /*0018*/ 	.word	0x00000000
	.align		4
        /*001c*/ 	.word	0xfffffffc


//--------------------- .text._Z13column_reducePfS_ --------------------------
	.section	.text._Z13column_reducePfS_,"ax",@progbits
	.align	128
        .global         _Z13column_reducePfS_
        .type           _Z13column_reducePfS_,@function
        .size           _Z13column_reducePfS_,(.L_x_3 - _Z13column_reducePfS_)
        .other          _Z13column_reducePfS_,@"STO_CUDA_ENTRY STV_DEFAULT"
_Z13column_reducePfS_:
.text._Z13column_reducePfS_:
[----:B------:R-:W-:Y:S01]  /*0000*/  LDC R1, c[0x0][0x37c] ;  /* 0x0000df00ff017b82 */ /* 0x000fe20000000800 */
[----:B------:R-:W0:Y:S07]  /*0010*/  S2R R0, SR_TID.X ;  /* 0x0000000000007919 */ /* 0x000e2e0000002100 */
[----:B------:R-:W0:Y:S01]  /*0020*/  S2UR UR4, SR_CTAID.X ;  /* 0x00000000000479c3 */ /* 0x000e220000002500 */
[----:B------:R-:W-:Y:S01]  /*0030*/  BSSY.RECONVERGENT B0, `(.L_x_0) ;  /* 0x000002d000007945 */ /* 0x000fe20003800200 */
[----:B------:R-:W-:-:S06]  /*0040*/  HFMA2 R5, -RZ, RZ, 0, 0 ;  /* 0x00000000ff057431 */ /* 0x000fcc00000001ff */
[----:B------:R-:W0:Y:S08]  /*0050*/  LDC R7, c[0x0][0x360] ;  /* 0x0000d800ff077b82 */ /* 0x000e300000000800 */
[----:B------:R-:W1:Y:S01]  /*0060*/  LDC.64 R2, c[0x0][0x388] ;  /* 0x0000e200ff027b82 */ /* 0x000e620000000a00 */
[----:B0-----:R-:W-:Y:S01]  /*0070*/  IMAD R7, R7, UR4, R0 ;  /* 0x0000000407077c24 */ /* 0x001fe2000f8e0200 */
[----:B------:R-:W0:Y:S04]  /*0080*/  LDCU.64 UR4, c[0x0][0x358] ;  /* 0x00006b00ff0477ac */ /* 0x000e280008000a00 */
[C---:B------:R-:W-:Y:S01]  /*0090*/  ISETP.GT.AND P0, PT, R7.reuse, 0x9ff, PT ;  /* 0x000009ff0700780c */ /* 0x040fe20003f04270 */
[----:B-1----:R-:W-:-:S12]  /*00a0*/  IMAD.WIDE R2, R7, 0x4, R2 ;  /* 0x0000000407027825 */ /* 0x002fd800078e0202 */
[----:B------:R-:W-:Y:S05]  /*00b0*/  @P0 BRA `(.L_x_1) ;  /* 0x0000000000900947 */ /* 0x000fea0003800000 */
[----:B------:R-:W1:Y:S01]  /*00c0*/  S2R R0, SR_CTAID.Y ;  /* 0x0000000000007919 */ /* 0x000e620000002600 */
[----:B------:R-:W2:Y:S01]  /*00d0*/  LDC.64 R4, c[0x0][0x380] ;  /* 0x0000e000ff047b82 */ /* 0x000ea20000000a00 */
[----:B-1----:R-:W-:-:S04]  /*00e0*/  IMAD R7, R0, 0xa000, R7 ;  /* 0x0000a00000077824 */ /* 0x002fc800078e0207 */
[----:B--2---:R-:W-:-:S05]  /*00f0*/  IMAD.WIDE R4, R7, 0x4, R4 ;  /* 0x0000000407047825 */ /* 0x004fca00078e0204 */
[----:B0-----:R-:W2:Y:S04]  /*0100*/  LDG.E R11, desc[UR4][R4.64] ;  /* 0x00000004040b7981 */ /* 0x001ea8000c1e1900 */
[----:B------:R-:W3:Y:S04]  /*0110*/  LDG.E R12, desc[UR4][R4.64+0x2800] ;  /* 0x00280004040c7981 */ /* 0x000ee8000c1e1900 */
[----:B------:R-:W4:Y:S04]  /*0120*/  LDG.E R14, desc[UR4][R4.64+0x5000] ;  /* 0x00500004040e7981 */ /* 0x000f28000c1e1900 */
[----:B------:R-:W5:Y:S04]  /*0130*/  LDG.E R16, desc[UR4][R4.64+0x7800] ;  /* 0x0078000404107981 */ /* 0x000f68000c1e1900 */
        /* <DEDUP_REMOVED lines=11> */
[----:B------:R-:W5:Y:S01]  /*01f0*/  LDG.E R10, desc[UR4][R4.64+0x25800] ;  /* 0x02580004040a7981 */ /* 0x000f62000c1e1900 */
[----:B--2---:R-:W-:-:S04]  /*0200*/  FADD R11, RZ, R11 ;  /* 0x0000000bff0b7221 */ /* 0x004fc80000000000 */
[----:B---3--:R-:W-:-:S04]  /*0210*/  FADD R11, R11, R12 ;  /* 0x0000000c0b0b7221 */ /* 0x008fc80000000000 */
[----:B----4-:R-:W-:-:S04]  /*0220*/  FADD R11, R11, R14 ;  /* 0x0000000e0b0b7221 */ /* 0x010fc80000000000 */
[----:B-----5:R-:W-:-:S04]  /*0230*/  FADD R11, R11, R16 ;  /* 0x000000100b0b7221 */ /* 0x020fc80000000000 */
[----:B------:R-:W-:-:S04]  /*0240*/  FADD R11, R11, R18 ;  /* 0x000000120b0b7221 */ /* 0x000fc80000000000 */
        /* <DEDUP_REMOVED lines=10> */
[----:B------:R-:W-:-:S07]  /*02f0*/  FADD R5, R7, R10 ;  /* 0x0000000a07057221 */ /* 0x000fce0000000000 */
.L_x_1:
[----:B0-----:R-:W-:Y:S05]  /*0300*/  BSYNC.RECONVERGENT B0 ;  /* 0x0000000000007941 */ /* 0x001fea0003800200 */
.L_x_0:
[----:B------:R-:W-:Y:S06]  /*0310*/  BAR.SYNC.DEFER_BLOCKING 0x0 ;  /* 0x0000000000007b1d */ /* 0x000fec0000010000 */
[----:B------:R-:W-:Y:S01]  /*0320*/  REDG.E.ADD.F32.FTZ.RN.STRONG.GPU desc[UR4][R2.64], R5 ;  /* 0x00000005020079a6 */ /* 0x000fe2000c12f304 */
[----:B------:R-:W-:Y:S05]  /*0330*/  EXIT ;  /* 0x000000000000794d */ /* 0x000fea0003800000 */
.L_x_2:
[----:B------:R-:W-:-:S00]  /*0340*/  BRA `(.L_x_2) ;  /* 0xfffffffc00fc7947 */ /* 0x000fc0000383ffff */
[----:B------:R-:W-:-:S00]  /*0350*/  NOP ;  /* 0x0000000000007918 */ /* 0x000fc00000000000 */
        /* <DEDUP_REMOVED lines=10> */
.L_x_3:


//--------------------- .nv.shared.reserved.0     --------------------------
	.section	.nv.shared.reserved.0,"aw",@nobits
	.weak		__nv_reservedSMEM_offset_0_alias
	.size		__nv_reservedSMEM_offset_0_alias, 0, 64
	.other		__nv_reservedSMEM_offset_0_alias,@"STO_CUDA_RESERVED_SHARED STV_DEFAULT"
__nv_reservedSMEM_offset_0_alias:
	.zero		0
	.zero		64


//--------------------- .nv.constant0._Z13column_reducePfS_ --------------------------
	.section	.nv.constant0._Z13column_reducePfS_,"a",@progbits
	.sectionflags	@""
	.align	4
.nv.constant0._Z13column_reducePfS_:
	.zero		912


//--------------------- SYMBOLS --------------------------

	.type		.nv.reservedSmem.offset0,@object
	.size		.nv.reservedSmem.offset0,0x4
